	.headerflags	@"EF_CUDA_TEXMODE_UNIFIED EF_CUDA_64BIT_ADDRESS EF_CUDA_ACCELERATORS EF_CUDA_SM90 EF_CUDA_VIRTUAL_SM(EF_CUDA_SM90)"
	.elftype	@"ET_EXEC"


//--------------------- .nv.info                  --------------------------
	.section	.nv.info,"",@"SHT_CUDA_INFO"
	.align	4


	//----- nvinfo : EIATTR_REGCOUNT
	.align		4
        /*0000*/ 	.byte	0x04, 0x2f
        /*0002*/ 	.short	(.L_1 - .L_0)
	.align		4
.L_0:
        /*0004*/ 	.word	index@(triton_poi_fused_convolution_2)
        /*0008*/ 	.word	0x00000020


	//----- nvinfo : EIATTR_MIN_STACK_SIZE
	.align		4
.L_1:
        /*000c*/ 	.byte	0x04, 0x12
        /*000e*/ 	.short	(.L_3 - .L_2)
	.align		4
.L_2:
        /*0010*/ 	.word	index@(triton_poi_fused_convolution_2)
        /*0014*/ 	.word	0x00000000


	//----- nvinfo : EIATTR_FRAME_SIZE
	.align		4
.L_3:
        /*0018*/ 	.byte	0x04, 0x11
        /*001a*/ 	.short	(.L_5 - .L_4)
	.align		4
.L_4:
        /*001c*/ 	.word	index@(triton_poi_fused_convolution_2)
        /*0020*/ 	.word	0x00000000


	//----- nvinfo : EIATTR_MIN_STACK_SIZE
	.align		4
.L_5:
        /*0024*/ 	.byte	0x04, 0x12
        /*0026*/ 	.short	(.L_7 - .L_6)
	.align		4
.L_6:
        /*0028*/ 	.word	index@(triton_poi_fused_convolution_2)
        /*002c*/ 	.word	0x00000000
.L_7:


//--------------------- .nv.info.triton_poi_fused_convolution_2 --------------------------
	.section	.nv.info.triton_poi_fused_convolution_2,"",@"SHT_CUDA_INFO"
	.sectionflags	@""
	.align	4


	//----- nvinfo : EIATTR_CUDA_API_VERSION
	.align		4
        /*0000*/ 	.byte	0x04, 0x37
        /*0002*/ 	.short	(.L_9 - .L_8)
.L_8:
        /*0004*/ 	.word	0x0000007c


	//----- nvinfo : EIATTR_KPARAM_INFO
	.align		4
.L_9:
        /*0008*/ 	.byte	0x04, 0x17
        /*000a*/ 	.short	(.L_11 - .L_10)
.L_10:
        /*000c*/ 	.word	0x00000000
        /*0010*/ 	.short	0x0004
        /*0012*/ 	.short	0x001c
        /*0014*/ 	.byte	0x00, 0xf0, 0x11, 0x00


	//----- nvinfo : EIATTR_KPARAM_INFO
	.align		4
.L_11:
        /*0018*/ 	.byte	0x04, 0x17
        /*001a*/ 	.short	(.L_13 - .L_12)
.L_12:
        /*001c*/ 	.word	0x00000000
        /*0020*/ 	.short	0x0003
        /*0022*/ 	.short	0x0018
        /*0024*/ 	.byte	0x00, 0xf0, 0x11, 0x00


	//----- nvinfo : EIATTR_KPARAM_INFO
	.align		4
.L_13:
        /*0028*/ 	.byte	0x04, 0x17
        /*002a*/ 	.short	(.L_15 - .L_14)
.L_14:
        /*002c*/ 	.word	0x00000000
        /*0030*/ 	.short	0x0002
        /*0032*/ 	.short	0x0010
        /*0034*/ 	.byte	0x00, 0xf4, 0x21, 0x00


	//----- nvinfo : EIATTR_KPARAM_INFO
	.align		4
.L_15:
        /*0038*/ 	.byte	0x04, 0x17
        /*003a*/ 	.short	(.L_17 - .L_16)
.L_16:
        /*003c*/ 	.word	0x00000000
        /*0040*/ 	.short	0x0001
        /*0042*/ 	.short	0x0008
        /*0044*/ 	.byte	0x00, 0xf4, 0x21, 0x00


	//----- nvinfo : EIATTR_KPARAM_INFO
	.align		4
.L_17:
        /*0048*/ 	.byte	0x04, 0x17
        /*004a*/ 	.short	(.L_19 - .L_18)
.L_18:
        /*004c*/ 	.word	0x00000000
        /*0050*/ 	.short	0x0000
        /*0052*/ 	.short	0x0000
        /*0054*/ 	.byte	0x00, 0xf4, 0x21, 0x00


	//----- nvinfo : EIATTR_SPARSE_MMA_MASK
	.align		4
.L_19:
        /*0058*/ 	.byte	0x03, 0x50
        /*005a*/ 	.short	0x0000


	//----- nvinfo : EIATTR_MAXREG_COUNT
	.align		4
        /*005c*/ 	.byte	0x03, 0x1b
        /*005e*/ 	.short	0x00ff


	//----- nvinfo : EIATTR_EXIT_INSTR_OFFSETS
	.align		4
        /*0060*/ 	.byte	0x04, 0x1c
        /*0062*/ 	.short	(.L_21 - .L_20)


	//   ....[0]....
.L_20:
        /*0064*/ 	.word	0x00000b30


	//   ....[1]....
        /*0068*/ 	.word	0x00000b50


	//----- nvinfo : EIATTR_REQNTID
	.align		4
.L_21:
        /*006c*/ 	.byte	0x04, 0x10
        /*006e*/ 	.short	(.L_23 - .L_22)
.L_22:
        /*0070*/ 	.word	0x00000100
        /*0074*/ 	.word	0x00000001
        /*0078*/ 	.word	0x00000001


	//----- nvinfo : EIATTR_CBANK_PARAM_SIZE
	.align		4
.L_23:
        /*007c*/ 	.byte	0x03, 0x19
        /*007e*/ 	.short	0x0020


	//----- nvinfo : EIATTR_PARAM_CBANK
	.align		4
        /*0080*/ 	.byte	0x04, 0x0a
        /*0082*/ 	.short	(.L_25 - .L_24)
	.align		4
.L_24:
        /*0084*/ 	.word	index@(.nv.constant0.triton_poi_fused_convolution_2)
        /*0088*/ 	.short	0x0210
        /*008a*/ 	.short	0x0020


	//----- nvinfo : EIATTR_SW_WAR
	.align		4
.L_25:
        /*008c*/ 	.byte	0x04, 0x36
        /*008e*/ 	.short	(.L_27 - .L_26)
.L_26:
        /*0090*/ 	.word	0x00000008
.L_27:


//--------------------- .nv.callgraph             --------------------------
	.section	.nv.callgraph,"",@"SHT_CUDA_CALLGRAPH"
	.align	4
	.sectionentsize	8
	.align		4
        /*0000*/ 	.word	0x00000000
	.align		4
        /*0004*/ 	.word	0xffffffff
	.align		4
        /*0008*/ 	.word	0x00000000
	.align		4
        /*000c*/ 	.word	0xfffffffe
	.align		4
        /*0010*/ 	.word	0x00000000
	.align		4
        /*0014*/ 	.word	0xfffffffd
	.align		4
        /*0018*/ 	.word	0x00000000
	.align		4
        /*001c*/ 	.word	0xfffffffc


//--------------------- .text.triton_poi_fused_convolution_2 --------------------------
	.section	.text.triton_poi_fused_convolution_2,"ax",@progbits
	.sectionflags	@"SHF_BARRIERS=1"
	.align	128
        .global         triton_poi_fused_convolution_2
        .type           triton_poi_fused_convolution_2,@function
        .size           triton_poi_fused_convolution_2,(.L_x_1 - triton_poi_fused_convolution_2)
        .other          triton_poi_fused_convolution_2,@"STO_CUDA_ENTRY STV_DEFAULT"
triton_poi_fused_convolution_2:
.text.triton_poi_fused_convolution_2:
[----:B------:R-:W0:Y:S01]  /*0000*/  LDC R1, c[0x0][0x28] ;  /* 0x00000a00ff017b82 */ /* 0x000e220000000800 */
[----:B------:R-:W1:Y:S07]  /*0010*/  S2R R0, SR_TID.X ;  /* 0x0000000000007919 */ /* 0x000e6e0000002100 */
[----:B------:R-:W2:Y:S01]  /*0020*/  LDC.64 R12, c[0x0][0x210] ;  /* 0x00008400ff0c7b82 */ /* 0x000ea20000000a00 */
[----:B------:R-:W-:Y:S01]  /*0030*/  CS2R R22, SRZ ;  /* 0x0000000000167805 */ /* 0x000fe2000001ff00 */
[----:B------:R-:W-:Y:S01]  /*0040*/  IMAD.MOV.U32 R2, RZ, RZ, RZ ;  /* 0x000000ffff027224 */ /* 0x000fe200078e00ff */
[----:B------:R-:W3:Y:S01]  /*0050*/  S2R R5, SR_CTAID.X ;  /* 0x0000000000057919 */ /* 0x000ee20000002500 */
[----:B------:R-:W-:Y:S01]  /*0060*/  IMAD.MOV.U32 R4, RZ, RZ, RZ ;  /* 0x000000ffff047224 */ /* 0x000fe200078e00ff */
[----:B------:R-:W-:Y:S01]  /*0070*/  ULDC.64 UR6, c[0x0][0x208] ;  /* 0x0000820000067ab9 */ /* 0x000fe20000000a00 */
[----:B------:R-:W-:Y:S01]  /*0080*/  IMAD.MOV.U32 R11, RZ, RZ, RZ ;  /* 0x000000ffff0b7224 */ /* 0x000fe200078e00ff */
[----:B------:R-:W4:Y:S01]  /*0090*/  S2R R3, SR_CTAID.Y ;  /* 0x0000000000037919 */ /* 0x000f220000002600 */
[----:B-1----:R-:W-:Y:S01]  /*00a0*/  SHF.R.U32.HI R28, RZ, 0x4, R0 ;  /* 0x00000004ff1c7819 */ /* 0x002fe20000011600 */
[----:B---3--:R-:W-:-:S03]  /*00b0*/  IMAD.SHL.U32 R5, R5, 0x10, RZ ;  /* 0x0000001005057824 */ /* 0x008fc600078e00ff */
[----:B------:R-:W-:-:S04]  /*00c0*/  SGXT.U32 R28, R28, 0x4 ;  /* 0x000000041c1c781a */ /* 0x000fc80000000000 */
[----:B----4-:R-:W-:Y:S02]  /*00d0*/  PRMT R28, R28, 0x6540, R3 ;  /* 0x000065401c1c7816 */ /* 0x010fe40000000003 */
[----:B------:R-:W-:Y:S02]  /*00e0*/  LOP3.LUT R29, R5, 0xf, R0, 0xf8, !PT ;  /* 0x0000000f051d7812 */ /* 0x000fe400078ef800 */
[C---:B------:R-:W-:Y:S02]  /*00f0*/  LOP3.LUT R14, R28.reuse, 0x40, RZ, 0xfc, !PT ;  /* 0x000000401c0e7812 */ /* 0x040fe400078efcff */
[----:B------:R-:W-:Y:S02]  /*0100*/  ISETP.GE.AND P0, PT, R29, 0x9, PT ;  /* 0x000000091d00780c */ /* 0x000fe40003f06270 */
[----:B------:R-:W-:Y:S01]  /*0110*/  LOP3.LUT R8, R28, 0x20, RZ, 0xfc, !PT ;  /* 0x000000201c087812 */ /* 0x000fe200078efcff */
[----:B------:R-:W-:Y:S01]  /*0120*/  IMAD R15, R14, 0x9, R29 ;  /* 0x000000090e0f7824 */ /* 0x000fe200078e021d */
[----:B------:R-:W-:-:S02]  /*0130*/  LOP3.LUT R6, R28, 0x10, RZ, 0xfc, !PT ;  /* 0x000000101c067812 */ /* 0x000fc400078efcff */
[----:B------:R-:W-:Y:S01]  /*0140*/  LOP3.LUT R16, R28, 0x50, RZ, 0xfc, !PT ;  /* 0x000000501c107812 */ /* 0x000fe200078efcff */
[--C-:B------:R-:W-:Y:S01]  /*0150*/  IMAD R19, R8, 0x9, R29.reuse ;  /* 0x0000000908137824 */ /* 0x100fe200078e021d */
[----:B------:R-:W-:Y:S01]  /*0160*/  LOP3.LUT R10, R28, 0x30, RZ, 0xfc, !PT ;  /* 0x000000301c0a7812 */ /* 0x000fe200078efcff */
[----:B------:R-:W-:Y:S01]  /*0170*/  IMAD R21, R6, 0x9, R29 ;  /* 0x0000000906157824 */ /* 0x000fe200078e021d */
[C---:B------:R-:W-:Y:S01]  /*0180*/  LOP3.LUT R8, R28.reuse, 0x60, RZ, 0xfc, !PT ;  /* 0x000000601c087812 */ /* 0x040fe200078efcff */
[----:B--2---:R-:W-:Y:S01]  /*0190*/  IMAD.WIDE R14, R15, 0x4, R12 ;  /* 0x000000040f0e7825 */ /* 0x004fe200078e020c */
[----:B------:R-:W-:-:S03]  /*01a0*/  LOP3.LUT R24, R28, 0x70, RZ, 0xfc, !PT ;  /* 0x000000701c187812 */ /* 0x000fc600078efcff */
[--C-:B------:R-:W-:Y:S01]  /*01b0*/  IMAD R17, R16, 0x9, R29.reuse ;  /* 0x0000000910117824 */ /* 0x100fe200078e021d */
[----:B------:R-:W-:Y:S01]  /*01c0*/  LOP3.LUT R26, R28, 0x80, RZ, 0xfc, !PT ;  /* 0x000000801c1a7812 */ /* 0x000fe200078efcff */
[----:B------:R-:W-:Y:S01]  /*01d0*/  IMAD R7, R10, 0x9, R29 ;  /* 0x000000090a077824 */ /* 0x000fe200078e021d */
[----:B------:R1:W2:Y:S01]  /*01e0*/  @!P0 LDG.E.EL R22, desc[UR6][R14.64] ;  /* 0x000000060e168981 */ /* 0x0002a2000c2e1900 */
[----:B------:R-:W-:-:S04]  /*01f0*/  IMAD.WIDE R20, R21, 0x4, R12 ;  /* 0x0000000415147825 */ /* 0x000fc800078e020c */
[----:B------:R-:W-:Y:S01]  /*0200*/  IMAD.WIDE R18, R19, 0x4, R12 ;  /* 0x0000000413127825 */ /* 0x000fe200078e020c */
[----:B------:R3:W4:Y:S03]  /*0210*/  @!P0 LDG.E.EL R2, desc[UR6][R20.64] ;  /* 0x0000000614028981 */ /* 0x000726000c2e1900 */
[----:B------:R-:W-:Y:S01]  /*0220*/  IMAD R25, R8, 0x9, R29 ;  /* 0x0000000908197824 */ /* 0x000fe200078e021d */
[C---:B------:R-:W-:Y:S01]  /*0230*/  LOP3.LUT R8, R28.reuse, 0x90, RZ, 0xfc, !PT ;  /* 0x000000901c087812 */ /* 0x040fe200078efcff */
[--C-:B------:R-:W-:Y:S01]  /*0240*/  IMAD.WIDE R16, R17, 0x4, R12.reuse ;  /* 0x0000000411107825 */ /* 0x100fe200078e020c */
[----:B-1----:R-:W-:Y:S01]  /*0250*/  LOP3.LUT R14, R28, 0xa0, RZ, 0xfc, !PT ;  /* 0x000000a01c0e7812 */ /* 0x002fe200078efcff */
[----:B------:R1:W5:Y:S02]  /*0260*/  @!P0 LDG.E.EL R4, desc[UR6][R18.64] ;  /* 0x0000000612048981 */ /* 0x000364000c2e1900 */
[----:B------:R-:W-:Y:S01]  /*0270*/  IMAD.WIDE R6, R7, 0x4, R12 ;  /* 0x0000000407067825 */ /* 0x000fe200078e020c */
[----:B------:R-:W-:Y:S01]  /*0280*/  HFMA2.MMA R10, -RZ, RZ, 0, 0 ;  /* 0x00000000ff0a7435 */ /* 0x000fe200000001ff */
[----:B------:R1:W5:Y:S02]  /*0290*/  @!P0 LDG.E.EL R11, desc[UR6][R16.64] ;  /* 0x00000006100b8981 */ /* 0x000364000c2e1900 */
[----:B---3--:R-:W-:-:S02]  /*02a0*/  IMAD R21, R24, 0x9, R29 ;  /* 0x0000000918157824 */ /* 0x008fc400078e021d */
[--C-:B------:R-:W-:Y:S01]  /*02b0*/  IMAD R15, R8, 0x9, R29.reuse ;  /* 0x00000009080f7824 */ /* 0x100fe200078e021d */
[----:B------:R3:W5:Y:S01]  /*02c0*/  @!P0 LDG.E.EL R23, desc[UR6][R6.64] ;  /* 0x0000000606178981 */ /* 0x000762000c2e1900 */
[--C-:B-1----:R-:W-:Y:S02]  /*02d0*/  IMAD R19, R26, 0x9, R29.reuse ;  /* 0x000000091a137824 */ /* 0x102fe400078e021d */
[----:B------:R-:W-:Y:S02]  /*02e0*/  IMAD.MOV.U32 R9, RZ, RZ, RZ ;  /* 0x000000ffff097224 */ /* 0x000fe400078e00ff */
[----:B0-----:R-:W-:Y:S01]  /*02f0*/  IMAD R17, R14, 0x9, R29 ;  /* 0x000000090e117824 */ /* 0x001fe200078e021d */
[C---:B------:R-:W-:Y:S01]  /*0300*/  LOP3.LUT R26, R28.reuse, 0xb0, RZ, 0xfc, !PT ;  /* 0x000000b01c1a7812 */ /* 0x040fe200078efcff */
[--C-:B------:R-:W-:Y:S01]  /*0310*/  IMAD.WIDE R20, R21, 0x4, R12.reuse ;  /* 0x0000000415147825 */ /* 0x100fe200078e020c */
[----:B------:R-:W-:Y:S02]  /*0320*/  LOP3.LUT R27, R28, 0xc0, RZ, 0xfc, !PT ;  /* 0x000000c01c1b7812 */ /* 0x000fe400078efcff */
[----:B---3--:R-:W-:Y:S01]  /*0330*/  CS2R R6, SRZ ;  /* 0x0000000000067805 */ /* 0x008fe2000001ff00 */
[--C-:B------:R-:W-:Y:S01]  /*0340*/  IMAD.WIDE R18, R19, 0x4, R12.reuse ;  /* 0x0000000413127825 */ /* 0x100fe200078e020c */
[----:B------:R-:W3:Y:S03]  /*0350*/  @!P0 LDG.E.EL R9, desc[UR6][R20.64] ;  /* 0x0000000614098981 */ /* 0x000ee6000c2e1900 */
[----:B------:R-:W-:Y:S01]  /*0360*/  IMAD.MOV.U32 R8, RZ, RZ, RZ ;  /* 0x000000ffff087224 */ /* 0x000fe200078e00ff */
[----:B------:R0:W3:Y:S01]  /*0370*/  @!P0 LDG.E.EL R6, desc[UR6][R18.64] ;  /* 0x0000000612068981 */ /* 0x0000e2000c2e1900 */
[----:B------:R-:W-:-:S04]  /*0380*/  IMAD.WIDE R24, R25, 0x4, R12 ;  /* 0x0000000419187825 */ /* 0x000fc800078e020c */
[--C-:B------:R-:W-:Y:S01]  /*0390*/  IMAD.WIDE R14, R15, 0x4, R12.reuse ;  /* 0x000000040f0e7825 */ /* 0x100fe200078e020c */
[----:B------:R1:W3:Y:S03]  /*03a0*/  @!P0 LDG.E.EL R10, desc[UR6][R24.64] ;  /* 0x00000006180a8981 */ /* 0x0002e6000c2e1900 */
[----:B------:R-:W-:Y:S01]  /*03b0*/  IMAD.WIDE R16, R17, 0x4, R12 ;  /* 0x0000000411107825 */ /* 0x000fe200078e020c */
[----:B------:R1:W3:Y:S03]  /*03c0*/  @!P0 LDG.E.EL R8, desc[UR6][R14.64] ;  /* 0x000000060e088981 */ /* 0x0002e6000c2e1900 */
[--C-:B0-----:R-:W-:Y:S01]  /*03d0*/  IMAD R19, R26, 0x9, R29.reuse ;  /* 0x000000091a137824 */ /* 0x101fe200078e021d */
[----:B------:R0:W3:Y:S01]  /*03e0*/  @!P0 LDG.E.EL R7, desc[UR6][R16.64] ;  /* 0x0000000610078981 */ /* 0x0000e2000c2e1900 */
[----:B------:R-:W-:Y:S01]  /*03f0*/  IMAD R21, R27, 0x9, R29 ;  /* 0x000000091b157824 */ /* 0x000fe200078e021d */
[----:B-1----:R-:W-:-:S02]  /*0400*/  LOP3.LUT R24, R28, 0xd0, RZ, 0xfc, !PT ;  /* 0x000000d01c187812 */ /* 0x002fc400078efcff */
[----:B------:R-:W-:Y:S02]  /*0410*/  CS2R R26, SRZ ;  /* 0x00000000001a7805 */ /* 0x000fe4000001ff00 */
[C---:B------:R-:W-:Y:S01]  /*0420*/  LOP3.LUT R14, R28.reuse, 0xe0, RZ, 0xfc, !PT ;  /* 0x000000e01c0e7812 */ /* 0x040fe200078efcff */
[----:B------:R-:W-:Y:S01]  /*0430*/  IMAD.WIDE R18, R19, 0x4, R12 ;  /* 0x0000000413127825 */ /* 0x000fe200078e020c */
[----:B0-----:R-:W-:-:S03]  /*0440*/  LOP3.LUT R16, R28, 0xf0, RZ, 0xfc, !PT ;  /* 0x000000f01c107812 */ /* 0x001fc600078efcff */
[----:B------:R-:W-:Y:S01]  /*0450*/  IMAD.WIDE R20, R21, 0x4, R12 ;  /* 0x0000000415147825 */ /* 0x000fe200078e020c */
[----:B------:R0:W3:Y:S03]  /*0460*/  @!P0 LDG.E.EL R26, desc[UR6][R18.64] ;  /* 0x00000006121a8981 */ /* 0x0000e6000c2e1900 */
[--C-:B------:R-:W-:Y:S01]  /*0470*/  IMAD R25, R24, 0x9, R29.reuse ;  /* 0x0000000918197824 */ /* 0x100fe200078e021d */
[----:B------:R1:W3:Y:S01]  /*0480*/  @!P0 LDG.E.EL R27, desc[UR6][R20.64] ;  /* 0x00000006141b8981 */ /* 0x0002e2000c2e1900 */
[--C-:B------:R-:W-:Y:S02]  /*0490*/  IMAD R15, R28, 0x9, R29.reuse ;  /* 0x000000091c0f7824 */ /* 0x100fe400078e021d */
[--C-:B------:R-:W-:Y:S02]  /*04a0*/  IMAD R17, R14, 0x9, R29.reuse ;  /* 0x000000090e117824 */ /* 0x100fe400078e021d */
[----:B------:R-:W-:Y:S01]  /*04b0*/  IMAD R29, R16, 0x9, R29 ;  /* 0x00000009101d7824 */ /* 0x000fe200078e021d */
[----:B0-----:R-:W-:Y:S01]  /*04c0*/  CS2R R18, SRZ ;  /* 0x0000000000127805 */ /* 0x001fe2000001ff00 */
[----:B------:R-:W-:Y:S01]  /*04d0*/  IMAD.WIDE R24, R25, 0x4, R12 ;  /* 0x0000000419187825 */ /* 0x000fe200078e020c */
[----:B-1----:R-:W-:-:S03]  /*04e0*/  CS2R R20, SRZ ;  /* 0x0000000000147805 */ /* 0x002fc6000001ff00 */
[--C-:B------:R-:W-:Y:S01]  /*04f0*/  IMAD.WIDE R16, R17, 0x4, R12.reuse ;  /* 0x0000000411107825 */ /* 0x100fe200078e020c */
[----:B------:R-:W3:Y:S03]  /*0500*/  @!P0 LDG.E.EL R18, desc[UR6][R24.64] ;  /* 0x0000000618128981 */ /* 0x000ee6000c2e1900 */
[--C-:B------:R-:W-:Y:S01]  /*0510*/  IMAD.WIDE R14, R15, 0x4, R12.reuse ;  /* 0x000000040f0e7825 */ /* 0x100fe200078e020c */
[----:B------:R-:W3:Y:S03]  /*0520*/  @!P0 LDG.E.EL R19, desc[UR6][R16.64] ;  /* 0x0000000610138981 */ /* 0x000ee6000c2e1900 */
[----:B------:R-:W-:Y:S01]  /*0530*/  IMAD.WIDE R12, R29, 0x4, R12 ;  /* 0x000000041d0c7825 */ /* 0x000fe200078e020c */
[----:B------:R-:W3:Y:S04]  /*0540*/  @!P0 LDG.E.EL R20, desc[UR6][R14.64] ;  /* 0x000000060e148981 */ /* 0x000ee8000c2e1900 */
[----:B------:R0:W3:Y:S01]  /*0550*/  @!P0 LDG.E.EL R21, desc[UR6][R12.64] ;  /* 0x000000060c158981 */ /* 0x0000e2000c2e1900 */
[----:B------:R-:W1:Y:S01]  /*0560*/  S2R R28, SR_TID.X ;  /* 0x00000000001c7919 */ /* 0x000e620000002100 */
[----:B------:R-:W1:Y:S01]  /*0570*/  S2UR UR5, SR_CgaCtaId ;  /* 0x00000000000579c3 */ /* 0x000e620000008800 */
[----:B------:R-:W-:Y:S01]  /*0580*/  UMOV UR4, 0x400 ;  /* 0x0000040000047882 */ /* 0x000fe20000000000 */
[----:B0-----:R-:W-:Y:S01]  /*0590*/  SHF.L.U32 R12, R0, 0x2, RZ ;  /* 0x00000002000c7819 */ /* 0x001fe200000006ff */
[----:B-1----:R-:W-:Y:S01]  /*05a0*/  UPRMT UR4, UR5, 0x654, UR4 ;  /* 0x0000065405047896 */ /* 0x002fe20008000004 */
[----:B------:R-:W-:Y:S01]  /*05b0*/  IMAD.SHL.U32 R24, R28, 0x100, RZ ;  /* 0x000001001c187824 */ /* 0x000fe200078e00ff */
[----:B------:R-:W-:-:S04]  /*05c0*/  SHF.R.U32.HI R25, RZ, 0x4, R28 ;  /* 0x00000004ff197819 */ /* 0x000fc8000001161c */
[----:B------:R-:W-:Y:S02]  /*05d0*/  SGXT.U32 R25, R25, 0x4 ;  /* 0x000000041919781a */ /* 0x000fe40000000000 */
[----:B------:R-:W-:-:S04]  /*05e0*/  LOP3.LUT R24, R24, 0xf00, RZ, 0xc0, !PT ;  /* 0x00000f0018187812 */ /* 0x000fc800078ec0ff */
[C---:B------:R-:W-:Y:S02]  /*05f0*/  LOP3.LUT R16, R24.reuse, R25, RZ, 0xfc, !PT ;  /* 0x0000001918107212 */ /* 0x040fe400078efcff */
[----:B------:R-:W-:-:S05]  /*0600*/  LEA.HI R15, R24, UR4, RZ, 0x1c ;  /* 0x00000004180f7c11 */ /* 0x000fca000f8fe0ff */
[----:B------:R-:W-:Y:S01]  /*0610*/  IMAD R13, R16, 0x4, R15 ;  /* 0x00000004100d7824 */ /* 0x000fe200078e020f */
[----:B------:R-:W-:-:S04]  /*0620*/  LOP3.LUT R12, R12, 0xfc, RZ, 0xc0, !PT ;  /* 0x000000fc0c0c7812 */ /* 0x000fc800078ec0ff */
[--C-:B------:R-:W-:Y:S02]  /*0630*/  PRMT R12, R12, 0x6540, R3.reuse ;  /* 0x000065400c0c7816 */ /* 0x100fe40000000003 */
[----:B------:R-:W-:-:S04]  /*0640*/  SHF.R.S32.HI R3, RZ, 0x17, R3 ;  /* 0x00000017ff037819 */ /* 0x000fc80000011403 */
[----:B------:R-:W-:-:S04]  /*0650*/  SGXT R3, R3, 0x1 ;  /* 0x000000010303781a */ /* 0x000fc80000000200 */
[----:B------:R-:W-:Y:S02]  /*0660*/  LEA.HI R3, R3, R12, RZ, 0x6 ;  /* 0x0000000c03037211 */ /* 0x000fe400078f30ff */
[----:B------:R-:W-:-:S04]  /*0670*/  SHF.R.U32.HI R0, RZ, 0x6, R0 ;  /* 0x00000006ff007819 */ /* 0x000fc80000011600 */
[----:B------:R-:W-:Y:S02]  /*0680*/  SGXT.U32 R0, R0, 0x2 ;  /* 0x000000020000781a */ /* 0x000fe40000000000 */
[----:B------:R-:W-:Y:S01]  /*0690*/  ISETP.GE.AND P3, PT, R5, RZ, PT ;  /* 0x000000ff0500720c */ /* 0x000fe20003f66270 */
[----:B--2---:R-:W-:Y:S04]  /*06a0*/  STS [R13+0x100], R22 ;  /* 0x000100160d007388 */ /* 0x004fe80000000800 */
[----:B----4-:R0:W-:Y:S04]  /*06b0*/  STS [R13+0x40], R2 ;  /* 0x000040020d007388 */ /* 0x0101e80000000800 */
[----:B-----5:R1:W-:Y:S04]  /*06c0*/  STS [R13+0x80], R4 ;  /* 0x000080040d007388 */ /* 0x0203e80000000800 */
[----:B------:R-:W-:Y:S04]  /*06d0*/  STS [R13+0x140], R11 ;  /* 0x0001400b0d007388 */ /* 0x000fe80000000800 */
[----:B------:R-:W-:Y:S01]  /*06e0*/  STS [R13+0xc0], R23 ;  /* 0x0000c0170d007388 */ /* 0x000fe20000000800 */
[----:B0-----:R-:W-:Y:S01]  /*06f0*/  SHF.R.U32.HI R2, RZ, 0x2, R28 ;  /* 0x00000002ff027819 */ /* 0x001fe2000001161c */
[----:B------:R-:W-:-:S02]  /*0700*/  IMAD.SHL.U32 R28, R28, 0x4, RZ ;  /* 0x000000041c1c7824 */ /* 0x000fc400078e00ff */
[----:B---3--:R-:W-:Y:S04]  /*0710*/  STS [R13+0x1c0], R9 ;  /* 0x0001c0090d007388 */ /* 0x008fe80000000800 */
[----:B------:R-:W-:Y:S04]  /*0720*/  STS [R13+0x200], R6 ;  /* 0x000200060d007388 */ /* 0x000fe80000000800 */
[----:B------:R-:W-:Y:S04]  /*0730*/  STS [R13+0x180], R10 ;  /* 0x0001800a0d007388 */ /* 0x000fe80000000800 */
[----:B------:R-:W-:Y:S04]  /*0740*/  STS [R13+0x240], R8 ;  /* 0x000240080d007388 */ /* 0x000fe80000000800 */
[----:B------:R0:W-:Y:S01]  /*0750*/  STS [R13+0x280], R7 ;  /* 0x000280070d007388 */ /* 0x0001e20000000800 */
[----:B-1----:R-:W-:-:S03]  /*0760*/  LOP3.LUT R4, R2, 0x30, RZ, 0xc0, !PT ;  /* 0x0000003002047812 */ /* 0x002fc600078ec0ff */
[----:B------:R-:W-:Y:S04]  /*0770*/  STS [R13+0x2c0], R26 ;  /* 0x0002c01a0d007388 */ /* 0x000fe80000000800 */
[----:B------:R-:W-:Y:S04]  /*0780*/  STS [R13+0x300], R27 ;  /* 0x0003001b0d007388 */ /* 0x000fe80000000800 */
[----:B------:R-:W-:Y:S04]  /*0790*/  STS [R13+0x340], R18 ;  /* 0x000340120d007388 */ /* 0x000fe80000000800 */
[----:B------:R-:W-:Y:S04]  /*07a0*/  STS [R13+0x380], R19 ;  /* 0x000380130d007388 */ /* 0x000fe80000000800 */
[----:B------:R-:W-:Y:S04]  /*07b0*/  STS [R13], R20 ;  /* 0x000000140d007388 */ /* 0x000fe80000000800 */
[----:B------:R1:W-:Y:S01]  /*07c0*/  STS [R13+0x3c0], R21 ;  /* 0x0003c0150d007388 */ /* 0x0003e20000000800 */
[----:B------:R-:W-:Y:S01]  /*07d0*/  LOP3.LUT R2, R28, 0x3fc, RZ, 0xc0, !PT ;  /* 0x000003fc1c027812 */ /* 0x000fe200078ec0ff */
[----:B0-----:R-:W-:-:S04]  /*07e0*/  VIADD R7, R4, UR4 ;  /* 0x0000000404077c36 */ /* 0x001fc80008000000 */
[C---:B------:R-:W-:Y:S01]  /*07f0*/  IMAD R8, R2.reuse, 0x4, R7 ;  /* 0x0000000402087824 */ /* 0x040fe200078e0207 */
[----:B------:R-:W-:Y:S01]  /*0800*/  BAR.SYNC.DEFER_BLOCKING 0x0 ;  /* 0x0000000000007b1d */ /* 0x000fe20000010000 */
[C---:B------:R-:W-:Y:S02]  /*0810*/  LOP3.LUT R4, R2.reuse, 0x400, RZ, 0xfc, !PT ;  /* 0x0000040002047812 */ /* 0x040fe400078efcff */
[----:B------:R-:W-:Y:S02]  /*0820*/  LOP3.LUT R7, R3, 0xffffffc0, RZ, 0xc0, !PT ;  /* 0xffffffc003077812 */ /* 0x000fe400078ec0ff */
[----:B------:R-:W-:Y:S02]  /*0830*/  SHF.R.U32.HI R6, RZ, 0x4, R4 ;  /* 0x00000004ff067819 */ /* 0x000fe40000011604 */
[C---:B------:R-:W-:Y:S02]  /*0840*/  LOP3.LUT R14, R2.reuse, 0x800, RZ, 0xfc, !PT ;  /* 0x00000800020e7812 */ /* 0x040fe400078efcff */
[----:B------:R-:W-:-:S02]  /*0850*/  LOP3.LUT R15, R2, 0xc00, RZ, 0xfc, !PT ;  /* 0x00000c00020f7812 */ /* 0x000fc400078efcff */
[----:B------:R-:W-:Y:S02]  /*0860*/  IADD3 R4, R12, -R7, RZ ;  /* 0x800000070c047210 */ /* 0x000fe40007ffe0ff */
[----:B------:R-:W-:Y:S02]  /*0870*/  LOP3.LUT R12, R6, 0x70, RZ, 0xc0, !PT ;  /* 0x00000070060c7812 */ /* 0x000fe400078ec0ff */
[----:B------:R-:W-:Y:S01]  /*0880*/  SHF.R.U32.HI R14, RZ, 0x4, R14 ;  /* 0x00000004ff0e7819 */ /* 0x000fe2000001160e */
[----:B------:R-:W0:Y:S01]  /*0890*/  LDC.64 R6, c[0x0][0x218] ;  /* 0x00008600ff067b82 */ /* 0x000e220000000a00 */
[----:B------:R-:W-:Y:S01]  /*08a0*/  SHF.R.U32.HI R15, RZ, 0x4, R15 ;  /* 0x00000004ff0f7819 */ /* 0x000fe2000001160f */
[----:B------:R-:W2:Y:S01]  /*08b0*/  LDS.128 R8, [R8] ;  /* 0x0000000008087984 */ /* 0x000ea20000000c00 */
[----:B-1----:R-:W-:Y:S01]  /*08c0*/  VIADD R13, R12, UR4 ;  /* 0x000000040c0d7c36 */ /* 0x002fe20008000000 */
[----:B------:R-:W-:Y:S02]  /*08d0*/  LOP3.LUT R14, R14, 0xb0, RZ, 0xc0, !PT ;  /* 0x000000b00e0e7812 */ /* 0x000fe400078ec0ff */
[----:B------:R-:W-:Y:S01]  /*08e0*/  LOP3.LUT R15, R15, 0xf0, RZ, 0xc0, !PT ;  /* 0x000000f00f0f7812 */ /* 0x000fe200078ec0ff */
[----:B------:R-:W-:-:S02]  /*08f0*/  IMAD R20, R2, 0x4, R13 ;  /* 0x0000000402147824 */ /* 0x000fc400078e020d */
[----:B------:R-:W-:Y:S01]  /*0900*/  VIADD R13, R14, UR4 ;  /* 0x000000040e0d7c36 */ /* 0x000fe20008000000 */
[----:B------:R-:W-:-:S03]  /*0910*/  IADD3 R15, R15, UR4, RZ ;  /* 0x000000040f0f7c10 */ /* 0x000fc6000fffe0ff */
[C---:B------:R-:W-:Y:S01]  /*0920*/  IMAD R16, R2.reuse, 0x4, R13 ;  /* 0x0000000402107824 */ /* 0x040fe200078e020d */
[----:B------:R-:W-:Y:S01]  /*0930*/  SHF.R.S32.HI R3, RZ, 0x6, R3 ;  /* 0x00000006ff037819 */ /* 0x000fe20000011403 */
[----:B------:R-:W-:Y:S01]  /*0940*/  IMAD R15, R2, 0x4, R15 ;  /* 0x00000004020f7824 */ /* 0x000fe200078e020f */
[----:B------:R-:W1:Y:S01]  /*0950*/  LDS.128 R20, [R20+0x1000] ;  /* 0x0010000014147984 */ /* 0x000e620000000c00 */
[----:B------:R-:W-:-:S03]  /*0960*/  LOP3.LUT R27, R5, R0, RZ, 0xfc, !PT ;  /* 0x00000000051b7212 */ /* 0x000fc600078efcff */
[----:B------:R-:W3:Y:S01]  /*0970*/  LDS.128 R16, [R16+0x2000] ;  /* 0x0020000010107984 */ /* 0x000ee20000000c00 */
[----:B------:R-:W-:Y:S01]  /*0980*/  IMAD R2, R3, 0x240, R4 ;  /* 0x0000024003027824 */ /* 0x000fe200078e0204 */
[C---:B------:R-:W-:Y:S02]  /*0990*/  ISETP.GE.AND P0, PT, R27.reuse, 0x9, PT ;  /* 0x000000091b00780c */ /* 0x040fe40003f06270 */
[----:B------:R-:W4:Y:S01]  /*09a0*/  LDS.128 R12, [R15+0x3000] ;  /* 0x003000000f0c7984 */ /* 0x000f220000000c00 */
[----:B------:R-:W-:-:S04]  /*09b0*/  IMAD R3, R27, 0x40, R2 ;  /* 0x000000401b037824 */ /* 0x000fc800078e0202 */
[----:B0-----:R-:W-:Y:S01]  /*09c0*/  IMAD.WIDE R24, R3, 0x4, R6 ;  /* 0x0000000403187825 */ /* 0x001fe200078e0206 */
[C---:B------:R-:W-:Y:S02]  /*09d0*/  LOP3.LUT R29, R27.reuse, 0x4, RZ, 0xfc, !PT ;  /* 0x000000041b1d7812 */ /* 0x040fe400078efcff */
[----:B------:R-:W-:-:S03]  /*09e0*/  LOP3.LUT R27, R27, 0x8, RZ, 0xfc, !PT ;  /* 0x000000081b1b7812 */ /* 0x000fc600078efcff */
[----:B--2---:R0:W-:Y:S01]  /*09f0*/  @!P0 STG.E.128 desc[UR6][R24.64], R8 ;  /* 0x0000000818008986 */ /* 0x0041e2000c101d06 */
[----:B------:R-:W-:Y:S02]  /*0a00*/  ISETP.GE.AND P1, PT, R29, 0x9, PT ;  /* 0x000000091d00780c */ /* 0x000fe40003f26270 */
[----:B------:R-:W-:Y:S02]  /*0a10*/  ISETP.GE.AND P2, PT, R27, 0x9, PT ;  /* 0x000000091b00780c */ /* 0x000fe40003f46270 */
[----:B------:R-:W-:Y:S01]  /*0a20*/  LEA R0, R29, R2, 0x6 ;  /* 0x000000021d007211 */ /* 0x000fe200078e30ff */
[----:B0-----:R-:W0:Y:S01]  /*0a30*/  LDC.64 R24, c[0x0][0x220] ;  /* 0x00008800ff187b82 */ /* 0x001e220000000a00 */
[----:B------:R-:W-:Y:S02]  /*0a40*/  IMAD R2, R27, 0x40, R2 ;  /* 0x000000401b027824 */ /* 0x000fe400078e0202 */
[----:B------:R-:W-:Y:S02]  /*0a50*/  VIADD R27, R3, 0x300 ;  /* 0x00000300031b7836 */ /* 0x000fe40000000000 */
[----:B------:R-:W-:-:S04]  /*0a60*/  IMAD.WIDE R28, R0, 0x4, R6 ;  /* 0x00000004001c7825 */ /* 0x000fc800078e0206 */
[--C-:B------:R-:W-:Y:S01]  /*0a70*/  IMAD.WIDE R4, R2, 0x4, R6.reuse ;  /* 0x0000000402047825 */ /* 0x100fe200078e0206 */
[----:B-1----:R-:W-:Y:S03]  /*0a80*/  @!P1 STG.E.128 desc[UR6][R28.64], R20 ;  /* 0x000000141c009986 */ /* 0x002fe6000c101d06 */
[----:B------:R-:W-:Y:S01]  /*0a90*/  IMAD.WIDE R6, R27, 0x4, R6 ;  /* 0x000000041b067825 */ /* 0x000fe200078e0206 */
[----:B---3--:R0:W-:Y:S04]  /*0aa0*/  @!P2 STG.E.128 desc[UR6][R4.64], R16 ;  /* 0x000000100400a986 */ /* 0x0081e8000c101d06 */
[----:B----4-:R1:W-:Y:S01]  /*0ab0*/  @!P3 STG.E.128 desc[UR6][R6.64], R12 ;  /* 0x0000000c0600b986 */ /* 0x0103e2000c101d06 */
[----:B0-----:R-:W-:-:S04]  /*0ac0*/  IMAD.WIDE R4, R3, 0x4, R24 ;  /* 0x0000000403047825 */ /* 0x001fc800078e0218 */
[--C-:B-1----:R-:W-:Y:S01]  /*0ad0*/  IMAD.WIDE R6, R0, 0x4, R24.reuse ;  /* 0x0000000400067825 */ /* 0x102fe200078e0218 */
[----:B------:R0:W-:Y:S03]  /*0ae0*/  @!P0 STG.E.128 desc[UR6][R4.64], R8 ;  /* 0x0000000804008986 */ /* 0x0001e6000c101d06 */
[--C-:B------:R-:W-:Y:S01]  /*0af0*/  IMAD.WIDE R2, R2, 0x4, R24.reuse ;  /* 0x0000000402027825 */ /* 0x100fe200078e0218 */
[----:B------:R0:W-:Y:S04]  /*0b00*/  @!P1 STG.E.128 desc[UR6][R6.64], R20 ;  /* 0x0000001406009986 */ /* 0x0001e8000c101d06 */
[----:B------:R0:W-:Y:S01]  /*0b10*/  @!P2 STG.E.128 desc[UR6][R2.64], R16 ;  /* 0x000000100200a986 */ /* 0x0001e2000c101d06 */
[----:B------:R-:W-:Y:S01]  /*0b20*/  IMAD.WIDE R24, R27, 0x4, R24 ;  /* 0x000000041b187825 */ /* 0x000fe200078e0218 */
[----:B0-----:R-:W-:Y:S06]  /*0b30*/  @P3 EXIT ;  /* 0x000000000000394d */ /* 0x001fec0003800000 */
[----:B------:R-:W-:Y:S01]  /*0b40*/  STG.E.128 desc[UR6][R24.64], R12 ;  /* 0x0000000c18007986 */ /* 0x000fe2000c101d06 */
[----:B------:R-:W-:Y:S05]  /*0b50*/  EXIT ;  /* 0x000000000000794d */ /* 0x000fea0003800000 */
.L_x_0:
[----:B------:R-:W-:-:S00]  /*0b60*/  BRA `(.L_x_0) ;  /* 0xfffffffc00fc7947 */ /* 0x000fc0000383ffff */
[----:B------:R-:W-:-:S00]  /*0b70*/  NOP ;  /* 0x0000000000007918 */ /* 0x000fc00000000000 */
        /* <DEDUP_REMOVED lines=8> */
.L_x_1:


//--------------------- .nv.shared.triton_poi_fused_convolution_2 --------------------------
	.section	.nv.shared.triton_poi_fused_convolution_2,"aw",@nobits
	.sectionflags	@""
	.align	16
	.zero		1024


//--------------------- .nv.constant0.triton_poi_fused_convolution_2 --------------------------
	.section	.nv.constant0.triton_poi_fused_convolution_2,"a",@progbits
	.sectionflags	@""
	.align	4
.nv.constant0.triton_poi_fused_convolution_2:
	.zero		560
